//
// Generated by NVIDIA NVVM Compiler
//
// Compiler Build ID: CL-36424714
// Cuda compilation tools, release 13.0, V13.0.88
// Based on NVVM 20.0.0
//

.version 9.0
.target sm_100
.address_size 64

	// .globl	_Z8abs_diffPhS_S_ii

.visible .entry _Z8abs_diffPhS_S_ii(
	.param .u64 .ptr .align 1 _Z8abs_diffPhS_S_ii_param_0,
	.param .u64 .ptr .align 1 _Z8abs_diffPhS_S_ii_param_1,
	.param .u64 .ptr .align 1 _Z8abs_diffPhS_S_ii_param_2,
	.param .u32 _Z8abs_diffPhS_S_ii_param_3,
	.param .u32 _Z8abs_diffPhS_S_ii_param_4
)
{
	.reg .pred 	%p<4>;
	.reg .b16 	%rs<8>;
	.reg .b32 	%r<15>;
	.reg .b64 	%rd<11>;

	ld.param.u64 	%rd1, [_Z8abs_diffPhS_S_ii_param_0];
	ld.param.u64 	%rd2, [_Z8abs_diffPhS_S_ii_param_1];
	ld.param.u64 	%rd3, [_Z8abs_diffPhS_S_ii_param_2];
	ld.param.u32 	%r3, [_Z8abs_diffPhS_S_ii_param_3];
	ld.param.u32 	%r4, [_Z8abs_diffPhS_S_ii_param_4];
	mov.u32 	%r6, %tid.x;
	mov.u32 	%r7, %ntid.x;
	mov.u32 	%r8, %ctaid.x;
	mad.lo.s32 	%r1, %r7, %r8, %r6;
	mov.u32 	%r9, %tid.y;
	mov.u32 	%r10, %ntid.y;
	mov.u32 	%r11, %ctaid.y;
	mad.lo.s32 	%r12, %r10, %r11, %r9;
	setp.ge.s32 	%p1, %r1, %r3;
	setp.ge.s32 	%p2, %r12, %r4;
	or.pred  	%p3, %p1, %p2;
	@%p3 bra 	$L__BB0_2;
	cvta.to.global.u64 	%rd4, %rd1;
	cvta.to.global.u64 	%rd5, %rd2;
	cvta.to.global.u64 	%rd6, %rd3;
	mad.lo.s32 	%r13, %r3, %r12, %r1;
	cvt.s64.s32 	%rd7, %r13;
	add.s64 	%rd8, %rd4, %rd7;
	ld.global.u8 	%rs1, [%rd8];
	add.s64 	%rd9, %rd5, %rd7;
	ld.global.u8 	%rs3, [%rd9];
	min.u16 	%rs5, %rs1, %rs3;
	max.u16 	%rs6, %rs1, %rs3;
	sub.s16 	%rs7, %rs6, %rs5;
	cvt.u32.u16 	%r14, %rs7;
	add.s64 	%rd10, %rd6, %rd7;
	st.global.u8 	[%rd10], %r14;
$L__BB0_2:
	ret;

}


// ===== COMPILED SASS (sm_100) =====

	.target	sm_100

	.elftype	@"ET_EXEC"


//--------------------- .note.nv.tkinfo           --------------------------
	.section	.note.nv.tkinfo,"",@"SHT_NOTE"
	.sectionflags	@"SHF_NOTE_NV_TKINFO"
	.tkinfo
        /*0018*/ 	.word	0x00000002
        /*0030*/ 	.string	""
        /*0030*/ 	.string	"ptxas"
        /*0030*/ 	.string	"Cuda compilation tools, release 13.0, V13.0.88"
        /*0030*/ 	.string	"Build cuda_13.0.r13.0/compiler.36424714_0"
        /*0030*/ 	.string	"-arch sm_100 -m 64 "



//--------------------- .note.nv.cuinfo           --------------------------
	.section	.note.nv.cuinfo,"",@"SHT_NOTE"
	.sectionflags	@"SHF_NOTE_NV_CUINFO"
        /*0018*/ 	.short	0x0002
        /*001a*/ 	.short	0x0064
        /*001c*/ 	.short	0x0082
	.zero		2


//--------------------- .nv.info                  --------------------------
	.section	.nv.info,"",@"SHT_CUDA_INFO"
	.align	4


	//----- nvinfo : EIATTR_REGCOUNT
	.align		4
        /*0000*/ 	.byte	0x04, 0x2f
        /*0002*/ 	.short	(.L_1 - .L_0)
	.align		4
.L_0:
        /*0004*/ 	.word	index@(_Z8abs_diffPhS_S_ii)
        /*0008*/ 	.word	0x0000000c


	//----- nvinfo : EIATTR_FRAME_SIZE
	.align		4
.L_1:
        /*000c*/ 	.byte	0x04, 0x11
        /*000e*/ 	.short	(.L_3 - .L_2)
	.align		4
.L_2:
        /*0010*/ 	.word	index@(_Z8abs_diffPhS_S_ii)
        /*0014*/ 	.word	0x00000000


	//----- nvinfo : EIATTR_MIN_STACK_SIZE
	.align		4
.L_3:
        /*0018*/ 	.byte	0x04, 0x12
        /*001a*/ 	.short	(.L_5 - .L_4)
	.align		4
.L_4:
        /*001c*/ 	.word	index@(_Z8abs_diffPhS_S_ii)
        /*0020*/ 	.word	0x00000000
.L_5:


//--------------------- .nv.compat                --------------------------
	.section	.nv.compat,"",@"SHT_CUDA_COMPAT_INFO"
	.align	4
        /*0000*/ 	.byte	0x02, 0x09, 0x00, 0x00, 0x02, 0x02, 0x01, 0x00, 0x02, 0x05, 0x05, 0x00, 0x03, 0x07, 0x01, 0x01
        /*0010*/ 	.byte	0x02, 0x03, 0x00, 0x00, 0x02, 0x06, 0x01, 0x00, 0x04, 0x0b, 0x08, 0x00, 0x09, 0x00, 0x00, 0x00
        /*0020*/ 	.byte	0x00, 0x00, 0x00, 0x00


//--------------------- .nv.info._Z8abs_diffPhS_S_ii --------------------------
	.section	.nv.info._Z8abs_diffPhS_S_ii,"",@"SHT_CUDA_INFO"
	.sectionflags	@""
	.align	4


	//----- nvinfo : EIATTR_CUDA_API_VERSION
	.align		4
        /*0000*/ 	.byte	0x04, 0x37
        /*0002*/ 	.short	(.L_7 - .L_6)
.L_6:
        /*0004*/ 	.word	0x00000082


	//----- nvinfo : EIATTR_KPARAM_INFO
	.align		4
.L_7:
        /*0008*/ 	.byte	0x04, 0x17
        /*000a*/ 	.short	(.L_9 - .L_8)
.L_8:
        /*000c*/ 	.word	0x00000000
        /*0010*/ 	.short	0x0004
        /*0012*/ 	.short	0x001c
        /*0014*/ 	.byte	0x00, 0xf0, 0x11, 0x00


	//----- nvinfo : EIATTR_KPARAM_INFO
	.align		4
.L_9:
        /*0018*/ 	.byte	0x04, 0x17
        /*001a*/ 	.short	(.L_11 - .L_10)
.L_10:
        /*001c*/ 	.word	0x00000000
        /*0020*/ 	.short	0x0003
        /*0022*/ 	.short	0x0018
        /*0024*/ 	.byte	0x00, 0xf0, 0x11, 0x00


	//----- nvinfo : EIATTR_KPARAM_INFO
	.align		4
.L_11:
        /*0028*/ 	.byte	0x04, 0x17
        /*002a*/ 	.short	(.L_13 - .L_12)
.L_12:
        /*002c*/ 	.word	0x00000000
        /*0030*/ 	.short	0x0002
        /*0032*/ 	.short	0x0010
        /*0034*/ 	.byte	0x00, 0xf5, 0x21, 0x00


	//----- nvinfo : EIATTR_KPARAM_INFO
	.align		4
.L_13:
        /*0038*/ 	.byte	0x04, 0x17
        /*003a*/ 	.short	(.L_15 - .L_14)
.L_14:
        /*003c*/ 	.word	0x00000000
        /*0040*/ 	.short	0x0001
        /*0042*/ 	.short	0x0008
        /*0044*/ 	.byte	0x00, 0xf5, 0x21, 0x00


	//----- nvinfo : EIATTR_KPARAM_INFO
	.align		4
.L_15:
        /*0048*/ 	.byte	0x04, 0x17
        /*004a*/ 	.short	(.L_17 - .L_16)
.L_16:
        /*004c*/ 	.word	0x00000000
        /*0050*/ 	.short	0x0000
        /*0052*/ 	.short	0x0000
        /*0054*/ 	.byte	0x00, 0xf5, 0x21, 0x00


	//----- nvinfo : EIATTR_SPARSE_MMA_MASK
	.align		4
.L_17:
        /*0058*/ 	.byte	0x03, 0x50
        /*005a*/ 	.short	0x0000


	//----- nvinfo : EIATTR_MAXREG_COUNT
	.align		4
        /*005c*/ 	.byte	0x03, 0x1b
        /*005e*/ 	.short	0x00ff


	//----- nvinfo : EIATTR_MERCURY_ISA_VERSION
	.align		4
        /*0060*/ 	.byte	0x03, 0x5f
        /*0062*/ 	.short	0x0101


	//----- nvinfo : EIATTR_VRC_CTA_INIT_COUNT
	.align		4
        /*0064*/ 	.byte	0x02, 0x4a
	.zero		1
	.zero		1


	//----- nvinfo : EIATTR_EXIT_INSTR_OFFSETS
	.align		4
        /*0068*/ 	.byte	0x04, 0x1c
        /*006a*/ 	.short	(.L_19 - .L_18)


	//   ....[0]....
.L_18:
        /*006c*/ 	.word	0x000000c0


	//   ....[1]....
        /*0070*/ 	.word	0x00000210


	//----- nvinfo : EIATTR_CBANK_PARAM_SIZE
	.align		4
.L_19:
        /*0074*/ 	.byte	0x03, 0x19
        /*0076*/ 	.short	0x0020


	//----- nvinfo : EIATTR_PARAM_CBANK
	.align		4
        /*0078*/ 	.byte	0x04, 0x0a
        /*007a*/ 	.short	(.L_21 - .L_20)
	.align		4
.L_20:
        /*007c*/ 	.word	index@(.nv.constant0._Z8abs_diffPhS_S_ii)
        /*0080*/ 	.short	0x0380
        /*0082*/ 	.short	0x0020


	//----- nvinfo : EIATTR_SW_WAR
	.align		4
.L_21:
        /*0084*/ 	.byte	0x04, 0x36
        /*0086*/ 	.short	(.L_23 - .L_22)
.L_22:
        /*0088*/ 	.word	0x00000008
.L_23:


//--------------------- .nv.callgraph             --------------------------
	.section	.nv.callgraph,"",@"SHT_CUDA_CALLGRAPH"
	.align	4
	.sectionentsize	8
	.align		4
        /*0000*/ 	.word	0x00000000
	.align		4
        /*0004*/ 	.word	0xffffffff
	.align		4
        /*0008*/ 	.word	0x00000000
	.align		4
        /*000c*/ 	.word	0xfffffffe
	.align		4
        /*0010*/ 	.word	0x00000000
	.align		4
        /*0014*/ 	.word	0xfffffffd
	.align		4
        /*0018*/ 	.word	0x00000000
	.align		4
        /*001c*/ 	.word	0xfffffffc


//--------------------- .text._Z8abs_diffPhS_S_ii --------------------------
	.section	.text._Z8abs_diffPhS_S_ii,"ax",@progbits
	.align	128
        .global         _Z8abs_diffPhS_S_ii
        .type           _Z8abs_diffPhS_S_ii,@function
        .size           _Z8abs_diffPhS_S_ii,(.L_x_1 - _Z8abs_diffPhS_S_ii)
        .other          _Z8abs_diffPhS_S_ii,@"STO_CUDA_ENTRY STV_DEFAULT"
_Z8abs_diffPhS_S_ii:
.text._Z8abs_diffPhS_S_ii:
[----:B------:R-:W-:Y:S01]  /*0000*/  LDC R1, c[0x0][0x37c] ;  /* 0x0000df00ff017b82 */ /* 0x000fe20000000800 */
[----:B------:R-:W0:Y:S01]  /*0010*/  S2R R3, SR_TID.Y ;  /* 0x0000000000037919 */ /* 0x000e220000002200 */
[----:B------:R-:W1:Y:S01]  /*0020*/  LDCU UR4, c[0x0][0x360] ;  /* 0x00006c00ff0477ac */ /* 0x000e620008000800 */
[----:B------:R-:W0:Y:S01]  /*0030*/  S2R R2, SR_CTAID.Y ;  /* 0x0000000000027919 */ /* 0x000e220000002600 */
[----:B------:R-:W0:Y:S01]  /*0040*/  LDCU UR5, c[0x0][0x364] ;  /* 0x00006c80ff0577ac */ /* 0x000e220008000800 */
[----:B------:R-:W1:Y:S01]  /*0050*/  S2R R0, SR_TID.X ;  /* 0x0000000000007919 */ /* 0x000e620000002100 */
[----:B------:R-:W2:Y:S01]  /*0060*/  LDCU.64 UR6, c[0x0][0x398] ;  /* 0x00007300ff0677ac */ /* 0x000ea20008000a00 */
[----:B------:R-:W1:Y:S01]  /*0070*/  S2R R5, SR_CTAID.X ;  /* 0x0000000000057919 */ /* 0x000e620000002500 */
[----:B0-----:R-:W-:-:S05]  /*0080*/  IMAD R3, R2, UR5, R3 ;  /* 0x0000000502037c24 */ /* 0x001fca000f8e0203 */
[----:B--2---:R-:W-:Y:S01]  /*0090*/  ISETP.GE.AND P0, PT, R3, UR7, PT ;  /* 0x0000000703007c0c */ /* 0x004fe2000bf06270 */
[----:B-1----:R-:W-:-:S05]  /*00a0*/  IMAD R0, R5, UR4, R0 ;  /* 0x0000000405007c24 */ /* 0x002fca000f8e0200 */
[----:B------:R-:W-:-:S13]  /*00b0*/  ISETP.GE.OR P0, PT, R0, UR6, P0 ;  /* 0x0000000600007c0c */ /* 0x000fda0008706670 */
[----:B------:R-:W-:Y:S05]  /*00c0*/  @P0 EXIT ;  /* 0x000000000000094d */ /* 0x000fea0003800000 */
[----:B------:R-:W0:Y:S01]  /*00d0*/  LDCU.128 UR8, c[0x0][0x380] ;  /* 0x00007000ff0877ac */ /* 0x000e220008000c00 */
[----:B------:R-:W-:Y:S01]  /*00e0*/  IMAD R0, R3, UR6, R0 ;  /* 0x0000000603007c24 */ /* 0x000fe2000f8e0200 */
[----:B------:R-:W1:Y:S04]  /*00f0*/  LDCU.64 UR4, c[0x0][0x358] ;  /* 0x00006b00ff0477ac */ /* 0x000e680008000a00 */
[----:B------:R-:W-:Y:S02]  /*0100*/  SHF.R.S32.HI R9, RZ, 0x1f, R0 ;  /* 0x0000001fff097819 */ /* 0x000fe40000011400 */
[C---:B0-----:R-:W-:Y:S02]  /*0110*/  IADD3 R2, P0, PT, R0.reuse, UR8, RZ ;  /* 0x0000000800027c10 */ /* 0x041fe4000ff1e0ff */
[----:B------:R-:W-:-:S02]  /*0120*/  IADD3 R4, P1, PT, R0, UR10, RZ ;  /* 0x0000000a00047c10 */ /* 0x000fc4000ff3e0ff */
[C---:B------:R-:W-:Y:S01]  /*0130*/  IADD3.X R3, PT, PT, R9.reuse, UR9, RZ, P0, !PT ;  /* 0x0000000909037c10 */ /* 0x040fe200087fe4ff */
[----:B------:R-:W0:Y:S01]  /*0140*/  LDCU.64 UR8, c[0x0][0x390] ;  /* 0x00007200ff0877ac */ /* 0x000e220008000a00 */
[----:B------:R-:W-:-:S03]  /*0150*/  IADD3.X R5, PT, PT, R9, UR11, RZ, P1, !PT ;  /* 0x0000000b09057c10 */ /* 0x000fc60008ffe4ff */
[----:B-1----:R-:W2:Y:S04]  /*0160*/  LDG.E.U8 R2, desc[UR4][R2.64] ;  /* 0x0000000402027981 */ /* 0x002ea8000c1e1100 */
[----:B------:R-:W2:Y:S02]  /*0170*/  LDG.E.U8 R4, desc[UR4][R4.64] ;  /* 0x0000000404047981 */ /* 0x000ea4000c1e1100 */
[CC--:B--2---:R-:W-:Y:S02]  /*0180*/  VIMNMX.U16x2 R6, PT, PT, R2.reuse, R4.reuse, PT ;  /* 0x0000000402067248 */ /* 0x0c4fe40003fe0200 */
[----:B------:R-:W-:-:S03]  /*0190*/  VIMNMX.U16x2 R7, PT, PT, R2, R4, !PT ;  /* 0x0000000402077248 */ /* 0x000fc60007fe0200 */
[----:B------:R-:W-:-:S05]  /*01a0*/  IMAD.MOV R6, RZ, RZ, -R6 ;  /* 0x000000ffff067224 */ /* 0x000fca00078e0a06 */
[----:B------:R-:W-:Y:S02]  /*01b0*/  PRMT R8, R6, 0x7710, RZ ;  /* 0x0000771006087816 */ /* 0x000fe400000000ff */
[----:B0-----:R-:W-:-:S03]  /*01c0*/  IADD3 R6, P0, PT, R0, UR8, RZ ;  /* 0x0000000800067c10 */ /* 0x001fc6000ff1e0ff */
[----:B------:R-:W-:Y:S01]  /*01d0*/  IMAD.IADD R0, R7, 0x1, R8 ;  /* 0x0000000107007824 */ /* 0x000fe200078e0208 */
[----:B------:R-:W-:-:S04]  /*01e0*/  IADD3.X R7, PT, PT, R9, UR9, RZ, P0, !PT ;  /* 0x0000000909077c10 */ /* 0x000fc800087fe4ff */
[----:B------:R-:W-:-:S05]  /*01f0*/  LOP3.LUT R3, R0, 0xffff, RZ, 0xc0, !PT ;  /* 0x0000ffff00037812 */ /* 0x000fca00078ec0ff */
[----:B------:R-:W-:Y:S01]  /*0200*/  STG.E.U8 desc[UR4][R6.64], R3 ;  /* 0x0000000306007986 */ /* 0x000fe2000c101104 */
[----:B------:R-:W-:Y:S05]  /*0210*/  EXIT ;  /* 0x000000000000794d */ /* 0x000fea0003800000 */
.L_x_0:
[----:B------:R-:W-:-:S00]  /*0220*/  BRA `(.L_x_0) ;  /* 0xfffffffc00fc7947 */ /* 0x000fc0000383ffff */
[----:B------:R-:W-:-:S00]  /*0230*/  NOP ;  /* 0x0000000000007918 */ /* 0x000fc00000000000 */
        /* <DEDUP_REMOVED lines=12> */
.L_x_1:


//--------------------- .nv.shared.reserved.0     --------------------------
	.section	.nv.shared.reserved.0,"aw",@nobits
	.weak		__nv_reservedSMEM_offset_0_alias
	.size		__nv_reservedSMEM_offset_0_alias, 0, 64
	.other		__nv_reservedSMEM_offset_0_alias,@"STO_CUDA_RESERVED_SHARED STV_DEFAULT"
__nv_reservedSMEM_offset_0_alias:
	.zero		0
	.zero		64


//--------------------- .nv.constant0._Z8abs_diffPhS_S_ii --------------------------
	.section	.nv.constant0._Z8abs_diffPhS_S_ii,"a",@progbits
	.sectionflags	@""
	.align	4
.nv.constant0._Z8abs_diffPhS_S_ii:
	.zero		928


//--------------------- SYMBOLS --------------------------

	.type		.nv.reservedSmem.offset0,@object
	.size		.nv.reservedSmem.offset0,0x4
